//
// Generated by NVIDIA NVVM Compiler
//
// Compiler Build ID: CL-36424714
// Cuda compilation tools, release 13.0, V13.0.88
// Based on NVVM 20.0.0
//

.version 9.0
.target sm_100
.address_size 64

	// .globl	default_function_kernel0

.visible .entry default_function_kernel0(
	.param .u64 .ptr .align 1 default_function_kernel0_param_0,
	.param .u64 .ptr .align 1 default_function_kernel0_param_1,
	.param .u64 .ptr .align 1 default_function_kernel0_param_2
)
{
	.reg .b16 	%rs<4>;
	.reg .b32 	%r<3>;
	.reg .b32 	%f<31>;
	.reg .b64 	%rd<11>;

	ld.param.u64 	%rd1, [default_function_kernel0_param_0];
	ld.param.u64 	%rd2, [default_function_kernel0_param_1];
	ld.param.u64 	%rd3, [default_function_kernel0_param_2];
	mov.u32 	%r1, %tid.x;
	cvt.u16.u32 	%rs1, %r1;
	mul.hi.u16 	%rs2, %rs1, 6554;
	mad.lo.s16 	%rs3, %rs2, 90, %rs1;
	cvta.to.global.u64 	%rd4, %rd1;
	cvta.to.global.u64 	%rd5, %rd2;
	ld.global.nc.f32 	%f1, [%rd4];
	cvt.u32.u16 	%r2, %rs3;
	mul.wide.u32 	%rd6, %r2, 4;
	add.s64 	%rd7, %rd5, %rd6;
	ld.global.nc.f32 	%f2, [%rd7];
	fma.rn.f32 	%f3, %f1, %f2, 0f00000000;
	ld.global.nc.f32 	%f4, [%rd4+4];
	ld.global.nc.f32 	%f5, [%rd7+40];
	fma.rn.f32 	%f6, %f4, %f5, %f3;
	ld.global.nc.f32 	%f7, [%rd4+8];
	ld.global.nc.f32 	%f8, [%rd7+80];
	fma.rn.f32 	%f9, %f7, %f8, %f6;
	ld.global.nc.f32 	%f10, [%rd4+12];
	ld.global.nc.f32 	%f11, [%rd7+120];
	fma.rn.f32 	%f12, %f10, %f11, %f9;
	ld.global.nc.f32 	%f13, [%rd4+16];
	ld.global.nc.f32 	%f14, [%rd7+160];
	fma.rn.f32 	%f15, %f13, %f14, %f12;
	ld.global.nc.f32 	%f16, [%rd4+20];
	ld.global.nc.f32 	%f17, [%rd7+200];
	fma.rn.f32 	%f18, %f16, %f17, %f15;
	ld.global.nc.f32 	%f19, [%rd4+24];
	ld.global.nc.f32 	%f20, [%rd7+240];
	fma.rn.f32 	%f21, %f19, %f20, %f18;
	ld.global.nc.f32 	%f22, [%rd4+28];
	ld.global.nc.f32 	%f23, [%rd7+280];
	fma.rn.f32 	%f24, %f22, %f23, %f21;
	ld.global.nc.f32 	%f25, [%rd4+32];
	ld.global.nc.f32 	%f26, [%rd7+320];
	fma.rn.f32 	%f27, %f25, %f26, %f24;
	ld.global.nc.f32 	%f28, [%rd4+36];
	ld.global.nc.f32 	%f29, [%rd7+360];
	fma.rn.f32 	%f30, %f28, %f29, %f27;
	cvta.to.global.u64 	%rd8, %rd3;
	mul.wide.u32 	%rd9, %r1, 4;
	add.s64 	%rd10, %rd8, %rd9;
	st.global.f32 	[%rd10], %f30;
	ret;

}


// ===== COMPILED SASS (sm_100) =====

	.target	sm_100

	.elftype	@"ET_EXEC"


//--------------------- .note.nv.tkinfo           --------------------------
	.section	.note.nv.tkinfo,"",@"SHT_NOTE"
	.sectionflags	@"SHF_NOTE_NV_TKINFO"
	.tkinfo
        /*0018*/ 	.word	0x00000002
        /*0030*/ 	.string	""
        /*0030*/ 	.string	"ptxas"
        /*0030*/ 	.string	"Cuda compilation tools, release 13.0, V13.0.88"
        /*0030*/ 	.string	"Build cuda_13.0.r13.0/compiler.36424714_0"
        /*0030*/ 	.string	"-arch sm_100 -m 64 "



//--------------------- .note.nv.cuinfo           --------------------------
	.section	.note.nv.cuinfo,"",@"SHT_NOTE"
	.sectionflags	@"SHF_NOTE_NV_CUINFO"
        /*0018*/ 	.short	0x0002
        /*001a*/ 	.short	0x0064
        /*001c*/ 	.short	0x0082
	.zero		2


//--------------------- .nv.info                  --------------------------
	.section	.nv.info,"",@"SHT_CUDA_INFO"
	.align	4


	//----- nvinfo : EIATTR_REGCOUNT
	.align		4
        /*0000*/ 	.byte	0x04, 0x2f
        /*0002*/ 	.short	(.L_1 - .L_0)
	.align		4
.L_0:
        /*0004*/ 	.word	index@(default_function_kernel0)
        /*0008*/ 	.word	0x0000001e


	//----- nvinfo : EIATTR_FRAME_SIZE
	.align		4
.L_1:
        /*000c*/ 	.byte	0x04, 0x11
        /*000e*/ 	.short	(.L_3 - .L_2)
	.align		4
.L_2:
        /*0010*/ 	.word	index@(default_function_kernel0)
        /*0014*/ 	.word	0x00000000


	//----- nvinfo : EIATTR_MIN_STACK_SIZE
	.align		4
.L_3:
        /*0018*/ 	.byte	0x04, 0x12
        /*001a*/ 	.short	(.L_5 - .L_4)
	.align		4
.L_4:
        /*001c*/ 	.word	index@(default_function_kernel0)
        /*0020*/ 	.word	0x00000000
.L_5:


//--------------------- .nv.compat                --------------------------
	.section	.nv.compat,"",@"SHT_CUDA_COMPAT_INFO"
	.align	4
        /*0000*/ 	.byte	0x02, 0x09, 0x00, 0x00, 0x02, 0x02, 0x01, 0x00, 0x02, 0x05, 0x05, 0x00, 0x03, 0x07, 0x01, 0x01
        /*0010*/ 	.byte	0x02, 0x03, 0x00, 0x00, 0x02, 0x06, 0x01, 0x00, 0x04, 0x0b, 0x08, 0x00, 0x09, 0x00, 0x00, 0x00
        /*0020*/ 	.byte	0x00, 0x00, 0x00, 0x00


//--------------------- .nv.info.default_function_kernel0 --------------------------
	.section	.nv.info.default_function_kernel0,"",@"SHT_CUDA_INFO"
	.sectionflags	@""
	.align	4


	//----- nvinfo : EIATTR_CUDA_API_VERSION
	.align		4
        /*0000*/ 	.byte	0x04, 0x37
        /*0002*/ 	.short	(.L_7 - .L_6)
.L_6:
        /*0004*/ 	.word	0x00000082


	//----- nvinfo : EIATTR_KPARAM_INFO
	.align		4
.L_7:
        /*0008*/ 	.byte	0x04, 0x17
        /*000a*/ 	.short	(.L_9 - .L_8)
.L_8:
        /*000c*/ 	.word	0x00000000
        /*0010*/ 	.short	0x0002
        /*0012*/ 	.short	0x0010
        /*0014*/ 	.byte	0x00, 0xf5, 0x21, 0x00


	//----- nvinfo : EIATTR_KPARAM_INFO
	.align		4
.L_9:
        /*0018*/ 	.byte	0x04, 0x17
        /*001a*/ 	.short	(.L_11 - .L_10)
.L_10:
        /*001c*/ 	.word	0x00000000
        /*0020*/ 	.short	0x0001
        /*0022*/ 	.short	0x0008
        /*0024*/ 	.byte	0x00, 0xf5, 0x21, 0x00


	//----- nvinfo : EIATTR_KPARAM_INFO
	.align		4
.L_11:
        /*0028*/ 	.byte	0x04, 0x17
        /*002a*/ 	.short	(.L_13 - .L_12)
.L_12:
        /*002c*/ 	.word	0x00000000
        /*0030*/ 	.short	0x0000
        /*0032*/ 	.short	0x0000
        /*0034*/ 	.byte	0x00, 0xf5, 0x21, 0x00


	//----- nvinfo : EIATTR_SPARSE_MMA_MASK
	.align		4
.L_13:
        /*0038*/ 	.byte	0x03, 0x50
        /*003a*/ 	.short	0x0000


	//----- nvinfo : EIATTR_MAXREG_COUNT
	.align		4
        /*003c*/ 	.byte	0x03, 0x1b
        /*003e*/ 	.short	0x00ff


	//----- nvinfo : EIATTR_MERCURY_ISA_VERSION
	.align		4
        /*0040*/ 	.byte	0x03, 0x5f
        /*0042*/ 	.short	0x0101


	//----- nvinfo : EIATTR_VRC_CTA_INIT_COUNT
	.align		4
        /*0044*/ 	.byte	0x02, 0x4a
	.zero		1
	.zero		1


	//----- nvinfo : EIATTR_EXIT_INSTR_OFFSETS
	.align		4
        /*0048*/ 	.byte	0x04, 0x1c
        /*004a*/ 	.short	(.L_15 - .L_14)


	//   ....[0]....
.L_14:
        /*004c*/ 	.word	0x000002f0


	//----- nvinfo : EIATTR_CBANK_PARAM_SIZE
	.align		4
.L_15:
        /*0050*/ 	.byte	0x03, 0x19
        /*0052*/ 	.short	0x0018


	//----- nvinfo : EIATTR_PARAM_CBANK
	.align		4
        /*0054*/ 	.byte	0x04, 0x0a
        /*0056*/ 	.short	(.L_17 - .L_16)
	.align		4
.L_16:
        /*0058*/ 	.word	index@(.nv.constant0.default_function_kernel0)
        /*005c*/ 	.short	0x0380
        /*005e*/ 	.short	0x0018


	//----- nvinfo : EIATTR_SW_WAR
	.align		4
.L_17:
        /*0060*/ 	.byte	0x04, 0x36
        /*0062*/ 	.short	(.L_19 - .L_18)
.L_18:
        /*0064*/ 	.word	0x00000008
.L_19:


//--------------------- .nv.callgraph             --------------------------
	.section	.nv.callgraph,"",@"SHT_CUDA_CALLGRAPH"
	.align	4
	.sectionentsize	8
	.align		4
        /*0000*/ 	.word	0x00000000
	.align		4
        /*0004*/ 	.word	0xffffffff
	.align		4
        /*0008*/ 	.word	0x00000000
	.align		4
        /*000c*/ 	.word	0xfffffffe
	.align		4
        /*0010*/ 	.word	0x00000000
	.align		4
        /*0014*/ 	.word	0xfffffffd
	.align		4
        /*0018*/ 	.word	0x00000000
	.align		4
        /*001c*/ 	.word	0xfffffffc


//--------------------- .text.default_function_kernel0 --------------------------
	.section	.text.default_function_kernel0,"ax",@progbits
	.align	128
        .global         default_function_kernel0
        .type           default_function_kernel0,@function
        .size           default_function_kernel0,(.L_x_1 - default_function_kernel0)
        .other          default_function_kernel0,@"STO_CUDA_ENTRY STV_DEFAULT"
default_function_kernel0:
.text.default_function_kernel0:
[----:B------:R-:W-:Y:S01]  /*0000*/  LDC R1, c[0x0][0x37c] ;  /* 0x0000df00ff017b82 */ /* 0x000fe20000000800 */
[----:B------:R-:W0:Y:S07]  /*0010*/  S2R R9, SR_TID.X ;  /* 0x0000000000097919 */ /* 0x000e2e0000002100 */
[----:B------:R-:W1:Y:S01]  /*0020*/  LDC.64 R4, c[0x0][0x388] ;  /* 0x0000e200ff047b82 */ /* 0x000e620000000a00 */
[----:B------:R-:W2:Y:S07]  /*0030*/  LDCU.64 UR4, c[0x0][0x358] ;  /* 0x00006b00ff0477ac */ /* 0x000eae0008000a00 */
[----:B------:R-:W2:Y:S01]  /*0040*/  LDC.64 R2, c[0x0][0x380] ;  /* 0x0000e000ff027b82 */ /* 0x000ea20000000a00 */
[C---:B0-----:R-:W-:Y:S01]  /*0050*/  LOP3.LUT R0, R9.reuse, 0xffff, RZ, 0xc0, !PT ;  /* 0x0000ffff09007812 */ /* 0x041fe200078ec0ff */
[----:B--2---:R-:W2:Y:S01]  /*0060*/  LDG.E.CONSTANT R25, desc[UR4][R2.64+0x4] ;  /* 0x0000040402197981 */ /* 0x004ea2000c1e9900 */
[----:B------:R-:W-:-:S03]  /*0070*/  PRMT R6, R9, 0x9910, RZ ;  /* 0x0000991009067816 */ /* 0x000fc600000000ff */
[----:B------:R-:W-:Y:S01]  /*0080*/  IMAD R0, R0, 0x199a, RZ ;  /* 0x0000199a00007824 */ /* 0x000fe200078e02ff */
[----:B------:R-:W3:Y:S04]  /*0090*/  LDG.E.CONSTANT R27, desc[UR4][R2.64+0x8] ;  /* 0x00000804021b7981 */ /* 0x000ee8000c1e9900 */
[----:B------:R-:W-:Y:S01]  /*00a0*/  SHF.R.U32.HI R0, RZ, 0x10, R0 ;  /* 0x00000010ff007819 */ /* 0x000fe20000011600 */
[----:B------:R-:W4:Y:S03]  /*00b0*/  LDG.E.CONSTANT R20, desc[UR4][R2.64+0xc] ;  /* 0x00000c0402147981 */ /* 0x000f26000c1e9900 */
[----:B------:R-:W-:Y:S01]  /*00c0*/  PRMT R7, R0, 0x9910, RZ ;  /* 0x0000991000077816 */ /* 0x000fe200000000ff */
[----:B------:R-:W5:Y:S01]  /*00d0*/  LDG.E.CONSTANT R18, desc[UR4][R2.64+0x10] ;  /* 0x0000100402127981 */ /* 0x000f62000c1e9900 */
[----:B------:R-:W-:-:S03]  /*00e0*/  MOV R0, R6 ;  /* 0x0000000600007202 */ /* 0x000fc60000000f00 */
[----:B------:R-:W5:Y:S02]  /*00f0*/  LDG.E.CONSTANT R16, desc[UR4][R2.64+0x14] ;  /* 0x0000140402107981 */ /* 0x000f64000c1e9900 */
[----:B------:R-:W-:Y:S02]  /*0100*/  IMAD R0, R7, 0x5a, R0 ;  /* 0x0000005a07007824 */ /* 0x000fe400078e0200 */
[----:B------:R-:W5:Y:S03]  /*0110*/  LDG.E.CONSTANT R14, desc[UR4][R2.64+0x18] ;  /* 0x00001804020e7981 */ /* 0x000f66000c1e9900 */
[----:B------:R-:W-:Y:S01]  /*0120*/  LOP3.LUT R7, R0, 0xffff, RZ, 0xc0, !PT ;  /* 0x0000ffff00077812 */ /* 0x000fe200078ec0ff */
[----:B------:R-:W5:Y:S04]  /*0130*/  LDG.E.CONSTANT R12, desc[UR4][R2.64+0x1c] ;  /* 0x00001c04020c7981 */ /* 0x000f68000c1e9900 */
[----:B-1----:R-:W-:Y:S01]  /*0140*/  IMAD.WIDE.U32 R4, R7, 0x4, R4 ;  /* 0x0000000407047825 */ /* 0x002fe200078e0004 */
[----:B------:R-:W2:Y:S04]  /*0150*/  LDG.E.CONSTANT R0, desc[UR4][R2.64] ;  /* 0x0000000402007981 */ /* 0x000ea8000c1e9900 */
[----:B------:R-:W2:Y:S04]  /*0160*/  LDG.E.CONSTANT R7, desc[UR4][R4.64] ;  /* 0x0000000404077981 */ /* 0x000ea8000c1e9900 */
[----:B------:R-:W3:Y:S04]  /*0170*/  LDG.E.CONSTANT R6, desc[UR4][R4.64+0x28] ;  /* 0x0000280404067981 */ /* 0x000ee8000c1e9900 */
[----:B------:R-:W4:Y:S04]  /*0180*/  LDG.E.CONSTANT R22, desc[UR4][R4.64+0x50] ;  /* 0x0000500404167981 */ /* 0x000f28000c1e9900 */
[----:B------:R-:W5:Y:S04]  /*0190*/  LDG.E.CONSTANT R21, desc[UR4][R4.64+0x78] ;  /* 0x0000780404157981 */ /* 0x000f68000c1e9900 */
[----:B------:R-:W5:Y:S04]  /*01a0*/  LDG.E.CONSTANT R19, desc[UR4][R4.64+0xa0] ;  /* 0x0000a00404137981 */ /* 0x000f68000c1e9900 */
[----:B------:R-:W5:Y:S04]  /*01b0*/  LDG.E.CONSTANT R17, desc[UR4][R4.64+0xc8] ;  /* 0x0000c80404117981 */ /* 0x000f68000c1e9900 */
[----:B------:R-:W5:Y:S04]  /*01c0*/  LDG.E.CONSTANT R15, desc[UR4][R4.64+0xf0] ;  /* 0x0000f004040f7981 */ /* 0x000f68000c1e9900 */
[----:B------:R-:W5:Y:S04]  /*01d0*/  LDG.E.CONSTANT R13, desc[UR4][R4.64+0x118] ;  /* 0x00011804040d7981 */ /* 0x000f68000c1e9900 */
[----:B------:R-:W5:Y:S04]  /*01e0*/  LDG.E.CONSTANT R10, desc[UR4][R2.64+0x20] ;  /* 0x00002004020a7981 */ /* 0x000f68000c1e9900 */
[----:B------:R-:W5:Y:S04]  /*01f0*/  LDG.E.CONSTANT R11, desc[UR4][R4.64+0x140] ;  /* 0x00014004040b7981 */ /* 0x000f68000c1e9900 */
[----:B------:R-:W5:Y:S04]  /*0200*/  LDG.E.CONSTANT R8, desc[UR4][R4.64+0x168] ;  /* 0x0001680404087981 */ /* 0x000f68000c1e9900 */
[----:B------:R-:W5:Y:S01]  /*0210*/  LDG.E.CONSTANT R23, desc[UR4][R2.64+0x24] ;  /* 0x0000240402177981 */ /* 0x000f62000c1e9900 */
[----:B--2---:R-:W-:-:S04]  /*0220*/  FFMA R0, R0, R7, RZ ;  /* 0x0000000700007223 */ /* 0x004fc800000000ff */
[----:B---3--:R-:W-:Y:S02]  /*0230*/  FFMA R0, R25, R6, R0 ;  /* 0x0000000619007223 */ /* 0x008fe40000000000 */
[----:B------:R-:W0:Y:S02]  /*0240*/  LDC.64 R6, c[0x0][0x390] ;  /* 0x0000e400ff067b82 */ /* 0x000e240000000a00 */
[----:B----4-:R-:W-:-:S04]  /*0250*/  FFMA R27, R27, R22, R0 ;  /* 0x000000161b1b7223 */ /* 0x010fc80000000000 */
[----:B-----5:R-:W-:-:S04]  /*0260*/  FFMA R21, R20, R21, R27 ;  /* 0x0000001514157223 */ /* 0x020fc8000000001b */
[----:B------:R-:W-:-:S04]  /*0270*/  FFMA R19, R18, R19, R21 ;  /* 0x0000001312137223 */ /* 0x000fc80000000015 */
[----:B------:R-:W-:-:S04]  /*0280*/  FFMA R17, R16, R17, R19 ;  /* 0x0000001110117223 */ /* 0x000fc80000000013 */
[----:B------:R-:W-:-:S04]  /*0290*/  FFMA R15, R14, R15, R17 ;  /* 0x0000000f0e0f7223 */ /* 0x000fc80000000011 */
[----:B------:R-:W-:Y:S01]  /*02a0*/  FFMA R13, R12, R13, R15 ;  /* 0x0000000d0c0d7223 */ /* 0x000fe2000000000f */
[----:B0-----:R-:W-:-:S04]  /*02b0*/  IMAD.WIDE.U32 R6, R9, 0x4, R6 ;  /* 0x0000000409067825 */ /* 0x001fc800078e0006 */
[----:B------:R-:W-:-:S04]  /*02c0*/  FFMA R10, R10, R11, R13 ;  /* 0x0000000b0a0a7223 */ /* 0x000fc8000000000d */
[----:B------:R-:W-:-:S05]  /*02d0*/  FFMA R23, R23, R8, R10 ;  /* 0x0000000817177223 */ /* 0x000fca000000000a */
[----:B------:R-:W-:Y:S01]  /*02e0*/  STG.E desc[UR4][R6.64], R23 ;  /* 0x0000001706007986 */ /* 0x000fe2000c101904 */
[----:B------:R-:W-:Y:S05]  /*02f0*/  EXIT ;  /* 0x000000000000794d */ /* 0x000fea0003800000 */
.L_x_0:
[----:B------:R-:W-:-:S00]  /*0300*/  BRA `(.L_x_0) ;  /* 0xfffffffc00fc7947 */ /* 0x000fc0000383ffff */
[----:B------:R-:W-:-:S00]  /*0310*/  NOP ;  /* 0x0000000000007918 */ /* 0x000fc00000000000 */
        /* <DEDUP_REMOVED lines=14> */
.L_x_1:


//--------------------- .nv.shared.reserved.0     --------------------------
	.section	.nv.shared.reserved.0,"aw",@nobits
	.weak		__nv_reservedSMEM_offset_0_alias
	.size		__nv_reservedSMEM_offset_0_alias, 0, 64
	.other		__nv_reservedSMEM_offset_0_alias,@"STO_CUDA_RESERVED_SHARED STV_DEFAULT"
__nv_reservedSMEM_offset_0_alias:
	.zero		0
	.zero		64


//--------------------- .nv.constant0.default_function_kernel0 --------------------------
	.section	.nv.constant0.default_function_kernel0,"a",@progbits
	.sectionflags	@""
	.align	4
.nv.constant0.default_function_kernel0:
	.zero		920


//--------------------- SYMBOLS --------------------------

	.type		.nv.reservedSmem.offset0,@object
	.size		.nv.reservedSmem.offset0,0x4
